//
// Generated by NVIDIA NVVM Compiler
//
// Compiler Build ID: CL-36424714
// Cuda compilation tools, release 13.0, V13.0.88
// Based on NVVM 20.0.0
//

.version 9.0
.target sm_100
.address_size 64

	// .globl	k_ldst_relaxed_weak

.visible .entry k_ldst_relaxed_weak(
	.param .u64 .ptr .align 1 k_ldst_relaxed_weak_param_0,
	.param .u64 .ptr .align 1 k_ldst_relaxed_weak_param_1
)
{
	.reg .pred 	%p<2>;
	.reg .b32 	%r<18>;
	.reg .b64 	%rd<17>;

	ld.param.u64 	%rd1, [k_ldst_relaxed_weak_param_0];
	ld.param.u64 	%rd2, [k_ldst_relaxed_weak_param_1];
	mov.u32 	%r1, %ctaid.x;
	mov.u32 	%r2, %tid.x;
	or.b32  	%r3, %r1, %r2;
	setp.ne.s32 	%p1, %r3, 0;
	@%p1 bra 	$L__BB0_2;
	// begin inline asm
	ld.global.s32 %r4, [%rd1];
	// end inline asm
	// begin inline asm
	ld.relaxed.sys.global.s32 %r5, [%rd1];
	// end inline asm
	// begin inline asm
	ld.relaxed.gpu.global.s32 %r6, [%rd1];
	// end inline asm
	// begin inline asm
	ld.global.weak.s32 %r7, [%rd1];
	// end inline asm
	// begin inline asm
	ld.acquire.sys.global.s32 %r8, [%rd1];
	// end inline asm
	// begin inline asm
	ld.acquire.gpu.global.s32 %r9, [%rd1];
	// end inline asm
	// begin inline asm
	st.global.u32 [%rd2], %r4;
	// end inline asm
	add.s64 	%rd10, %rd2, 4;
	// begin inline asm
	st.global.wt.u32 [%rd10], %r5;
	// end inline asm
	add.s64 	%rd11, %rd2, 8;
	// begin inline asm
	st.global.u32 [%rd11], %r6;
	// end inline asm
	add.s64 	%rd12, %rd2, 12;
	// begin inline asm
	st.global.wt.u32 [%rd12], %r7;
	// end inline asm
	add.s64 	%rd13, %rd2, 16;
	// begin inline asm
	st.relaxed.sys.global.u32 [%rd13], %r8;
	// end inline asm
	add.s64 	%rd14, %rd2, 20;
	// begin inline asm
	st.relaxed.gpu.global.u32 [%rd14], %r9;
	// end inline asm
	add.s64 	%rd15, %rd2, 24;
	// begin inline asm
	st.release.sys.global.u32 [%rd15], %r4;
	// end inline asm
	add.s64 	%rd16, %rd2, 28;
	// begin inline asm
	st.release.gpu.global.u32 [%rd16], %r5;
	// end inline asm
$L__BB0_2:
	ret;

}


// ===== COMPILED SASS (sm_100) =====

	.target	sm_100

	.elftype	@"ET_EXEC"


//--------------------- .note.nv.tkinfo           --------------------------
	.section	.note.nv.tkinfo,"",@"SHT_NOTE"
	.sectionflags	@"SHF_NOTE_NV_TKINFO"
	.tkinfo
        /*0018*/ 	.word	0x00000002
        /*0030*/ 	.string	""
        /*0030*/ 	.string	"ptxas"
        /*0030*/ 	.string	"Cuda compilation tools, release 13.0, V13.0.88"
        /*0030*/ 	.string	"Build cuda_13.0.r13.0/compiler.36424714_0"
        /*0030*/ 	.string	"-arch sm_100 -m 64 "



//--------------------- .note.nv.cuinfo           --------------------------
	.section	.note.nv.cuinfo,"",@"SHT_NOTE"
	.sectionflags	@"SHF_NOTE_NV_CUINFO"
        /*0018*/ 	.short	0x0002
        /*001a*/ 	.short	0x0064
        /*001c*/ 	.short	0x0082
	.zero		2


//--------------------- .nv.info                  --------------------------
	.section	.nv.info,"",@"SHT_CUDA_INFO"
	.align	4


	//----- nvinfo : EIATTR_REGCOUNT
	.align		4
        /*0000*/ 	.byte	0x04, 0x2f
        /*0002*/ 	.short	(.L_1 - .L_0)
	.align		4
.L_0:
        /*0004*/ 	.word	index@(k_ldst_relaxed_weak)
        /*0008*/ 	.word	0x00000014


	//----- nvinfo : EIATTR_FRAME_SIZE
	.align		4
.L_1:
        /*000c*/ 	.byte	0x04, 0x11
        /*000e*/ 	.short	(.L_3 - .L_2)
	.align		4
.L_2:
        /*0010*/ 	.word	index@(k_ldst_relaxed_weak)
        /*0014*/ 	.word	0x00000000


	//----- nvinfo : EIATTR_MIN_STACK_SIZE
	.align		4
.L_3:
        /*0018*/ 	.byte	0x04, 0x12
        /*001a*/ 	.short	(.L_5 - .L_4)
	.align		4
.L_4:
        /*001c*/ 	.word	index@(k_ldst_relaxed_weak)
        /*0020*/ 	.word	0x00000000
.L_5:


//--------------------- .nv.compat                --------------------------
	.section	.nv.compat,"",@"SHT_CUDA_COMPAT_INFO"
	.align	4
        /*0000*/ 	.byte	0x02, 0x09, 0x00, 0x00, 0x02, 0x02, 0x01, 0x00, 0x02, 0x05, 0x05, 0x00, 0x03, 0x07, 0x01, 0x01
        /*0010*/ 	.byte	0x02, 0x03, 0x00, 0x00, 0x02, 0x06, 0x01, 0x00, 0x04, 0x0b, 0x08, 0x00, 0x09, 0x00, 0x00, 0x00
        /*0020*/ 	.byte	0x00, 0x00, 0x00, 0x00


//--------------------- .nv.info.k_ldst_relaxed_weak --------------------------
	.section	.nv.info.k_ldst_relaxed_weak,"",@"SHT_CUDA_INFO"
	.sectionflags	@""
	.align	4


	//----- nvinfo : EIATTR_CUDA_API_VERSION
	.align		4
        /*0000*/ 	.byte	0x04, 0x37
        /*0002*/ 	.short	(.L_7 - .L_6)
.L_6:
        /*0004*/ 	.word	0x00000082


	//----- nvinfo : EIATTR_KPARAM_INFO
	.align		4
.L_7:
        /*0008*/ 	.byte	0x04, 0x17
        /*000a*/ 	.short	(.L_9 - .L_8)
.L_8:
        /*000c*/ 	.word	0x00000000
        /*0010*/ 	.short	0x0001
        /*0012*/ 	.short	0x0008
        /*0014*/ 	.byte	0x00, 0xf5, 0x21, 0x00


	//----- nvinfo : EIATTR_KPARAM_INFO
	.align		4
.L_9:
        /*0018*/ 	.byte	0x04, 0x17
        /*001a*/ 	.short	(.L_11 - .L_10)
.L_10:
        /*001c*/ 	.word	0x00000000
        /*0020*/ 	.short	0x0000
        /*0022*/ 	.short	0x0000
        /*0024*/ 	.byte	0x00, 0xf5, 0x21, 0x00


	//----- nvinfo : EIATTR_SPARSE_MMA_MASK
	.align		4
.L_11:
        /*0028*/ 	.byte	0x03, 0x50
        /*002a*/ 	.short	0x0000


	//----- nvinfo : EIATTR_MAXREG_COUNT
	.align		4
        /*002c*/ 	.byte	0x03, 0x1b
        /*002e*/ 	.short	0x00ff


	//----- nvinfo : EIATTR_MERCURY_ISA_VERSION
	.align		4
        /*0030*/ 	.byte	0x03, 0x5f
        /*0032*/ 	.short	0x0101


	//----- nvinfo : EIATTR_VRC_CTA_INIT_COUNT
	.align		4
        /*0034*/ 	.byte	0x02, 0x4a
	.zero		1
	.zero		1


	//----- nvinfo : EIATTR_EXIT_INSTR_OFFSETS
	.align		4
        /*0038*/ 	.byte	0x04, 0x1c
        /*003a*/ 	.short	(.L_13 - .L_12)


	//   ....[0]....
.L_12:
        /*003c*/ 	.word	0x00000040


	//   ....[1]....
        /*0040*/ 	.word	0x000001e0


	//----- nvinfo : EIATTR_CBANK_PARAM_SIZE
	.align		4
.L_13:
        /*0044*/ 	.byte	0x03, 0x19
        /*0046*/ 	.short	0x0010


	//----- nvinfo : EIATTR_PARAM_CBANK
	.align		4
        /*0048*/ 	.byte	0x04, 0x0a
        /*004a*/ 	.short	(.L_15 - .L_14)
	.align		4
.L_14:
        /*004c*/ 	.word	index@(.nv.constant0.k_ldst_relaxed_weak)
        /*0050*/ 	.short	0x0380
        /*0052*/ 	.short	0x0010


	//----- nvinfo : EIATTR_SW_WAR
	.align		4
.L_15:
        /*0054*/ 	.byte	0x04, 0x36
        /*0056*/ 	.short	(.L_17 - .L_16)
.L_16:
        /*0058*/ 	.word	0x00000008
.L_17:


//--------------------- .nv.callgraph             --------------------------
	.section	.nv.callgraph,"",@"SHT_CUDA_CALLGRAPH"
	.align	4
	.sectionentsize	8
	.align		4
        /*0000*/ 	.word	0x00000000
	.align		4
        /*0004*/ 	.word	0xffffffff
	.align		4
        /*0008*/ 	.word	0x00000000
	.align		4
        /*000c*/ 	.word	0xfffffffe
	.align		4
        /*0010*/ 	.word	0x00000000
	.align		4
        /*0014*/ 	.word	0xfffffffd
	.align		4
        /*0018*/ 	.word	0x00000000
	.align		4
        /*001c*/ 	.word	0xfffffffc


//--------------------- .text.k_ldst_relaxed_weak --------------------------
	.section	.text.k_ldst_relaxed_weak,"ax",@progbits
	.align	128
        .global         k_ldst_relaxed_weak
        .type           k_ldst_relaxed_weak,@function
        .size           k_ldst_relaxed_weak,(.L_x_1 - k_ldst_relaxed_weak)
        .other          k_ldst_relaxed_weak,@"STO_CUDA_ENTRY STV_DEFAULT"
k_ldst_relaxed_weak:
.text.k_ldst_relaxed_weak:
[----:B------:R-:W-:Y:S01]  /*0000*/  LDC R1, c[0x0][0x37c] ;  /* 0x0000df00ff017b82 */ /* 0x000fe20000000800 */
[----:B------:R-:W0:Y:S07]  /*0010*/  S2R R0, SR_TID.X ;  /* 0x0000000000007919 */ /* 0x000e2e0000002100 */
[----:B------:R-:W0:Y:S02]  /*0020*/  S2UR UR4, SR_CTAID.X ;  /* 0x00000000000479c3 */ /* 0x000e240000002500 */
[----:B0-----:R-:W-:-:S13]  /*0030*/  LOP3.LUT P0, RZ, R0, UR4, RZ, 0xfc, !PT ;  /* 0x0000000400ff7c12 */ /* 0x001fda000f80fcff */
[----:B------:R-:W-:Y:S05]  /*0040*/  @P0 EXIT ;  /* 0x000000000000094d */ /* 0x000fea0003800000 */
[----:B------:R-:W0:Y:S01]  /*0050*/  LDC.64 R2, c[0x0][0x380] ;  /* 0x0000e000ff027b82 */ /* 0x000e220000000a00 */
[----:B------:R-:W0:Y:S02]  /*0060*/  LDCU.64 UR4, c[0x0][0x358] ;  /* 0x00006b00ff0477ac */ /* 0x000e240008000a00 */
[----:B0-----:R-:W2:Y:S04]  /*0070*/  LDG.E.STRONG.SYS R11, desc[UR4][R2.64] ;  /* 0x00000004020b7981 */ /* 0x001ea8000c1f5900 */
[----:B------:R-:W3:Y:S04]  /*0080*/  LDG.E R9, desc[UR4][R2.64] ;  /* 0x0000000402097981 */ /* 0x000ee8000c1e1900 */
[----:B------:R-:W4:Y:S04]  /*0090*/  LDG.E.STRONG.GPU R13, desc[UR4][R2.64] ;  /* 0x00000004020d7981 */ /* 0x000f28000c1ef900 */
[----:B------:R-:W5:Y:S04]  /*00a0*/  LDG.E.STRONG.SYS R15, desc[UR4][R2.64] ;  /* 0x00000004020f7981 */ /* 0x000f68000c1f5900 */
[----:B-----5:R-:W-:Y:S04]  /*00b0*/  CCTL.IVALL ;  /* 0x00000000ff00798f */ /* 0x020fe80002000000 */
[----:B------:R-:W5:Y:S04]  /*00c0*/  LDG.E.STRONG.GPU R17, desc[UR4][R2.64] ;  /* 0x0000000402117981 */ /* 0x000f68000c1ef900 */
[----:B-----5:R-:W-:Y:S01]  /*00d0*/  CCTL.IVALL ;  /* 0x00000000ff00798f */ /* 0x020fe20002000000 */
[----:B------:R-:W3:Y:S08]  /*00e0*/  LDC.64 R4, c[0x0][0x388] ;  /* 0x0000e200ff047b82 */ /* 0x000ef00000000a00 */
[----:B------:R-:W4:Y:S01]  /*00f0*/  LDC.64 R6, c[0x0][0x388] ;  /* 0x0000e200ff067b82 */ /* 0x000f220000000a00 */
[----:B---3--:R-:W-:Y:S04]  /*0100*/  STG.E desc[UR4][R4.64], R9 ;  /* 0x0000000904007986 */ /* 0x008fe8000c101904 */
[----:B----4-:R-:W-:Y:S04]  /*0110*/  STG.E desc[UR4][R6.64+0x8], R13 ;  /* 0x0000080d06007986 */ /* 0x010fe8000c101904 */
[----:B------:R-:W-:Y:S04]  /*0120*/  STG.E.STRONG.SYS desc[UR4][R6.64+0x10], R15 ;  /* 0x0000100f06007986 */ /* 0x000fe8000c115904 */
[----:B--2---:R-:W-:Y:S04]  /*0130*/  STG.E.STRONG.SYS desc[UR4][R6.64+0x4], R11 ;  /* 0x0000040b06007986 */ /* 0x004fe8000c115904 */
[----:B------:R-:W-:Y:S04]  /*0140*/  STG.E.STRONG.GPU desc[UR4][R6.64+0x14], R17 ;  /* 0x0000141106007986 */ /* 0x000fe8000c10f904 */
[----:B------:R-:W-:Y:S01]  /*0150*/  STG.E.STRONG.SYS desc[UR4][R6.64+0xc], R9 ;  /* 0x00000c0906007986 */ /* 0x000fe2000c115904 */
[----:B------:R-:W-:Y:S06]  /*0160*/  MEMBAR.ALL.SYS ;  /* 0x0000000000007992 */ /* 0x000fec000000b000 */
[----:B------:R-:W-:-:S00]  /*0170*/  ERRBAR ;  /* 0x00000000000079ab */ /* 0x000fc00000000000 */
[----:B------:R-:W-:Y:S06]  /*0180*/  CGAERRBAR ;  /* 0x00000000000075ab */ /* 0x000fec0000000000 */
[----:B------:R-:W-:Y:S01]  /*0190*/  STG.E.STRONG.SYS desc[UR4][R6.64+0x18], R9 ;  /* 0x0000180906007986 */ /* 0x000fe2000c115904 */
[----:B------:R-:W-:Y:S06]  /*01a0*/  MEMBAR.ALL.GPU ;  /* 0x0000000000007992 */ /* 0x000fec000000a000 */
[----:B------:R-:W-:-:S00]  /*01b0*/  ERRBAR ;  /* 0x00000000000079ab */ /* 0x000fc00000000000 */
[----:B------:R-:W-:Y:S06]  /*01c0*/  CGAERRBAR ;  /* 0x00000000000075ab */ /* 0x000fec0000000000 */
[----:B------:R-:W-:Y:S01]  /*01d0*/  STG.E.STRONG.GPU desc[UR4][R6.64+0x1c], R11 ;  /* 0x00001c0b06007986 */ /* 0x000fe2000c10f904 */
[----:B------:R-:W-:Y:S05]  /*01e0*/  EXIT ;  /* 0x000000000000794d */ /* 0x000fea0003800000 */
.L_x_0:
[----:B------:R-:W-:-:S00]  /*01f0*/  BRA `(.L_x_0) ;  /* 0xfffffffc00fc7947 */ /* 0x000fc0000383ffff */
[----:B------:R-:W-:-:S00]  /*0200*/  NOP ;  /* 0x0000000000007918 */ /* 0x000fc00000000000 */
[----:B------:R-:W-:-:S00]  /*0210*/  NOP ;  /* 0x0000000000007918 */ /* 0x000fc00000000000 */
[----:B------:R-:W-:-:S00]  /*0220*/  NOP ;  /* 0x0000000000007918 */ /* 0x000fc00000000000 */
[----:B------:R-:W-:-:S00]  /*0230*/  NOP ;  /* 0x0000000000007918 */ /* 0x000fc00000000000 */
[----:B------:R-:W-:-:S00]  /*0240*/  NOP ;  /* 0x0000000000007918 */ /* 0x000fc00000000000 */
[----:B------:R-:W-:-:S00]  /*0250*/  NOP ;  /* 0x0000000000007918 */ /* 0x000fc00000000000 */
[----:B------:R-:W-:-:S00]  /*0260*/  NOP ;  /* 0x0000000000007918 */ /* 0x000fc00000000000 */
[----:B------:R-:W-:-:S00]  /*0270*/  NOP ;  /* 0x0000000000007918 */ /* 0x000fc00000000000 */
.L_x_1:


//--------------------- .nv.shared.reserved.0     --------------------------
	.section	.nv.shared.reserved.0,"aw",@nobits
	.weak		__nv_reservedSMEM_offset_0_alias
	.size		__nv_reservedSMEM_offset_0_alias, 0, 64
	.other		__nv_reservedSMEM_offset_0_alias,@"STO_CUDA_RESERVED_SHARED STV_DEFAULT"
__nv_reservedSMEM_offset_0_alias:
	.zero		0
	.zero		64


//--------------------- .nv.constant0.k_ldst_relaxed_weak --------------------------
	.section	.nv.constant0.k_ldst_relaxed_weak,"a",@progbits
	.sectionflags	@""
	.align	4
.nv.constant0.k_ldst_relaxed_weak:
	.zero		912


//--------------------- SYMBOLS --------------------------

	.type		.nv.reservedSmem.offset0,@object
	.size		.nv.reservedSmem.offset0,0x4
